	.headerflags	@"EF_CUDA_TEXMODE_UNIFIED EF_CUDA_64BIT_ADDRESS EF_CUDA_ACCELERATORS EF_CUDA_SM90 EF_CUDA_VIRTUAL_SM(EF_CUDA_SM90)"
	.elftype	@"ET_EXEC"


//--------------------- .nv.info                  --------------------------
	.section	.nv.info,"",@"SHT_CUDA_INFO"
	.align	4


	//----- nvinfo : EIATTR_REGCOUNT
	.align		4
        /*0000*/ 	.byte	0x04, 0x2f
        /*0002*/ 	.short	(.L_3 - .L_2)
	.align		4
.L_2:
        /*0004*/ 	.word	index@(triton_poi_fused__native_batch_norm_legit_no_training__prelu_kernel_10)
        /*0008*/ 	.word	0x00000012


	//----- nvinfo : EIATTR_MIN_STACK_SIZE
	.align		4
.L_3:
        /*000c*/ 	.byte	0x04, 0x12
        /*000e*/ 	.short	(.L_5 - .L_4)
	.align		4
.L_4:
        /*0010*/ 	.word	index@(triton_poi_fused__native_batch_norm_legit_no_training__prelu_kernel_10)
        /*0014*/ 	.word	0x00000000


	//----- nvinfo : EIATTR_FRAME_SIZE
	.align		4
.L_5:
        /*0018*/ 	.byte	0x04, 0x11
        /*001a*/ 	.short	(.L_7 - .L_6)
	.align		4
.L_6:
        /*001c*/ 	.word	index@(triton_poi_fused__native_batch_norm_legit_no_training__prelu_kernel_10)
        /*0020*/ 	.word	0x00000000


	//----- nvinfo : EIATTR_MIN_STACK_SIZE
	.align		4
.L_7:
        /*0024*/ 	.byte	0x04, 0x12
        /*0026*/ 	.short	(.L_9 - .L_8)
	.align		4
.L_8:
        /*0028*/ 	.word	index@(triton_poi_fused__native_batch_norm_legit_no_training__prelu_kernel_10)
        /*002c*/ 	.word	0x00000000
.L_9:


//--------------------- .nv.info.triton_poi_fused__native_batch_norm_legit_no_training__prelu_kernel_10 --------------------------
	.section	.nv.info.triton_poi_fused__native_batch_norm_legit_no_training__prelu_kernel_10,"",@"SHT_CUDA_INFO"
	.sectionflags	@""
	.align	4


	//----- nvinfo : EIATTR_CUDA_API_VERSION
	.align		4
        /*0000*/ 	.byte	0x04, 0x37
        /*0002*/ 	.short	(.L_11 - .L_10)
.L_10:
        /*0004*/ 	.word	0x0000007c


	//----- nvinfo : EIATTR_KPARAM_INFO
	.align		4
.L_11:
        /*0008*/ 	.byte	0x04, 0x17
        /*000a*/ 	.short	(.L_13 - .L_12)
.L_12:
        /*000c*/ 	.word	0x00000000
        /*0010*/ 	.short	0x0007
        /*0012*/ 	.short	0x0038
        /*0014*/ 	.byte	0x00, 0xf0, 0x11, 0x00


	//----- nvinfo : EIATTR_KPARAM_INFO
	.align		4
.L_13:
        /*0018*/ 	.byte	0x04, 0x17
        /*001a*/ 	.short	(.L_15 - .L_14)
.L_14:
        /*001c*/ 	.word	0x00000000
        /*0020*/ 	.short	0x0006
        /*0022*/ 	.short	0x0030
        /*0024*/ 	.byte	0x00, 0xf4, 0x21, 0x00


	//----- nvinfo : EIATTR_KPARAM_INFO
	.align		4
.L_15:
        /*0028*/ 	.byte	0x04, 0x17
        /*002a*/ 	.short	(.L_17 - .L_16)
.L_16:
        /*002c*/ 	.word	0x00000000
        /*0030*/ 	.short	0x0005
        /*0032*/ 	.short	0x0028
        /*0034*/ 	.byte	0x00, 0xf4, 0x21, 0x00


	//----- nvinfo : EIATTR_KPARAM_INFO
	.align		4
.L_17:
        /*0038*/ 	.byte	0x04, 0x17
        /*003a*/ 	.short	(.L_19 - .L_18)
.L_18:
        /*003c*/ 	.word	0x00000000
        /*0040*/ 	.short	0x0004
        /*0042*/ 	.short	0x0020
        /*0044*/ 	.byte	0x00, 0xf4, 0x21, 0x00


	//----- nvinfo : EIATTR_KPARAM_INFO
	.align		4
.L_19:
        /*0048*/ 	.byte	0x04, 0x17
        /*004a*/ 	.short	(.L_21 - .L_20)
.L_20:
        /*004c*/ 	.word	0x00000000
        /*0050*/ 	.short	0x0003
        /*0052*/ 	.short	0x0018
        /*0054*/ 	.byte	0x00, 0xf4, 0x21, 0x00


	//----- nvinfo : EIATTR_KPARAM_INFO
	.align		4
.L_21:
        /*0058*/ 	.byte	0x04, 0x17
        /*005a*/ 	.short	(.L_23 - .L_22)
.L_22:
        /*005c*/ 	.word	0x00000000
        /*0060*/ 	.short	0x0002
        /*0062*/ 	.short	0x0010
        /*0064*/ 	.byte	0x00, 0xf4, 0x21, 0x00


	//----- nvinfo : EIATTR_KPARAM_INFO
	.align		4
.L_23:
        /*0068*/ 	.byte	0x04, 0x17
        /*006a*/ 	.short	(.L_25 - .L_24)
.L_24:
        /*006c*/ 	.word	0x00000000
        /*0070*/ 	.short	0x0001
        /*0072*/ 	.short	0x0008
        /*0074*/ 	.byte	0x00, 0xf4, 0x21, 0x00


	//----- nvinfo : EIATTR_KPARAM_INFO
	.align		4
.L_25:
        /*0078*/ 	.byte	0x04, 0x17
        /*007a*/ 	.short	(.L_27 - .L_26)
.L_26:
        /*007c*/ 	.word	0x00000000
        /*0080*/ 	.short	0x0000
        /*0082*/ 	.short	0x0000
        /*0084*/ 	.byte	0x00, 0xf4, 0x21, 0x00


	//----- nvinfo : EIATTR_SPARSE_MMA_MASK
	.align		4
.L_27:
        /*0088*/ 	.byte	0x03, 0x50
        /*008a*/ 	.short	0x0000


	//----- nvinfo : EIATTR_MAXREG_COUNT
	.align		4
        /*008c*/ 	.byte	0x03, 0x1b
        /*008e*/ 	.short	0x00ff


	//----- nvinfo : EIATTR_EXIT_INSTR_OFFSETS
	.align		4
        /*0090*/ 	.byte	0x04, 0x1c
        /*0092*/ 	.short	(.L_29 - .L_28)


	//   ....[0]....
.L_28:
        /*0094*/ 	.word	0x00000320


	//----- nvinfo : EIATTR_REQNTID
	.align		4
.L_29:
        /*0098*/ 	.byte	0x04, 0x10
        /*009a*/ 	.short	(.L_31 - .L_30)
.L_30:
        /*009c*/ 	.word	0x00000080
        /*00a0*/ 	.word	0x00000001
        /*00a4*/ 	.word	0x00000001


	//----- nvinfo : EIATTR_CBANK_PARAM_SIZE
	.align		4
.L_31:
        /*00a8*/ 	.byte	0x03, 0x19
        /*00aa*/ 	.short	0x003c


	//----- nvinfo : EIATTR_PARAM_CBANK
	.align		4
        /*00ac*/ 	.byte	0x04, 0x0a
        /*00ae*/ 	.short	(.L_33 - .L_32)
	.align		4
.L_32:
        /*00b0*/ 	.word	index@(.nv.constant0.triton_poi_fused__native_batch_norm_legit_no_training__prelu_kernel_10)
        /*00b4*/ 	.short	0x0210
        /*00b6*/ 	.short	0x003c


	//----- nvinfo : EIATTR_SW_WAR
	.align		4
.L_33:
        /*00b8*/ 	.byte	0x04, 0x36
        /*00ba*/ 	.short	(.L_35 - .L_34)
.L_34:
        /*00bc*/ 	.word	0x00000008
.L_35:


//--------------------- .nv.callgraph             --------------------------
	.section	.nv.callgraph,"",@"SHT_CUDA_CALLGRAPH"
	.align	4
	.sectionentsize	8
	.align		4
        /*0000*/ 	.word	0x00000000
	.align		4
        /*0004*/ 	.word	0xffffffff
	.align		4
        /*0008*/ 	.word	0x00000000
	.align		4
        /*000c*/ 	.word	0xfffffffe
	.align		4
        /*0010*/ 	.word	0x00000000
	.align		4
        /*0014*/ 	.word	0xfffffffd
	.align		4
        /*0018*/ 	.word	0x00000000
	.align		4
        /*001c*/ 	.word	0xfffffffc


//--------------------- .nv.constant4             --------------------------
	.section	.nv.constant4,"a",@progbits
	.align	8
	.align		8
.nv.constant4:
        /*0000*/ 	.dword	_$_str
	.align		8
        /*0008*/ 	.dword	_$_str_$_2


//--------------------- .text.triton_poi_fused__native_batch_norm_legit_no_training__prelu_kernel_10 --------------------------
	.section	.text.triton_poi_fused__native_batch_norm_legit_no_training__prelu_kernel_10,"ax",@progbits
	.align	128
        .global         triton_poi_fused__native_batch_norm_legit_no_training__prelu_kernel_10
        .type           triton_poi_fused__native_batch_norm_legit_no_training__prelu_kernel_10,@function
        .size           triton_poi_fused__native_batch_norm_legit_no_training__prelu_kernel_10,(.L_x_1 - triton_poi_fused__native_batch_norm_legit_no_training__prelu_kernel_10)
        .other          triton_poi_fused__native_batch_norm_legit_no_training__prelu_kernel_10,@"STO_CUDA_ENTRY STV_DEFAULT"
triton_poi_fused__native_batch_norm_legit_no_training__prelu_kernel_10:
.text.triton_poi_fused__native_batch_norm_legit_no_training__prelu_kernel_10:
[----:B------:R-:W-:Y:S01]  /*0000*/  LDC R1, c[0x0][0x28] ;  /* 0x00000a00ff017b82 */ /* 0x000fe20000000800 */
[----:B------:R-:W1:Y:S07]  /*0010*/  S2R R0, SR_TID.X ;  /* 0x0000000000007919 */ /* 0x000e6e0000002100 */
[----:B------:R-:W2:Y:S01]  /*0020*/  LDC.64 R6, c[0x0][0x228] ;  /* 0x00008a00ff067b82 */ /* 0x000ea20000000a00 */
[----:B------:R-:W-:Y:S01]  /*0030*/  ULDC.64 UR4, c[0x0][0x208] ;  /* 0x0000820000047ab9 */ /* 0x000fe20000000a00 */
[----:B------:R-:W3:Y:S06]  /*0040*/  S2R R3, SR_CTAID.X ;  /* 0x0000000000037919 */ /* 0x000eec0000002500 */
[----:B------:R-:W4:Y:S08]  /*0050*/  LDC.64 R4, c[0x0][0x220] ;  /* 0x00008800ff047b82 */ /* 0x000f300000000a00 */
[----:B------:R-:W5:Y:S08]  /*0060*/  LDC.64 R8, c[0x0][0x230] ;  /* 0x00008c00ff087b82 */ /* 0x000f700000000a00 */
[----:B------:R-:W5:Y:S01]  /*0070*/  LDC.64 R10, c[0x0][0x238] ;  /* 0x00008e00ff0a7b82 */ /* 0x000f620000000a00 */
[----:B-1----:R-:W-:-:S07]  /*0080*/  LOP3.LUT R0, R0, 0x7f, RZ, 0xc0, !PT ;  /* 0x0000007f00007812 */ /* 0x002fce00078ec0ff */
[----:B------:R-:W1:Y:S01]  /*0090*/  LDC.64 R12, c[0x0][0x240] ;  /* 0x00009000ff0c7b82 */ /* 0x000e620000000a00 */
[----:B---3--:R-:W-:Y:S02]  /*00a0*/  SHF.R.S32.HI R2, RZ, 0x18, R3 ;  /* 0x00000018ff027819 */ /* 0x008fe40000011403 */
[----:B------:R-:W-:Y:S02]  /*00b0*/  LEA R0, R3, R0, 0x7 ;  /* 0x0000000003007211 */ /* 0x000fe400078e38ff */
[----:B------:R-:W-:-:S04]  /*00c0*/  SGXT R3, R2, 0x1 ;  /* 0x000000010203781a */ /* 0x000fc80000000200 */
[----:B------:R-:W-:-:S04]  /*00d0*/  LEA.HI R3, R3, R0, RZ, 0x8 ;  /* 0x0000000003037211 */ /* 0x000fc800078f40ff */
[----:B------:R-:W-:-:S04]  /*00e0*/  SHF.R.S32.HI R3, RZ, 0x8, R3 ;  /* 0x00000008ff037819 */ /* 0x000fc80000011403 */
[----:B------:R-:W-:-:S04]  /*00f0*/  LEA.HI R2, R3, R3, RZ, 0x4 ;  /* 0x0000000303027211 */ /* 0x000fc800078f20ff */
[----:B------:R-:W-:-:S04]  /*0100*/  LOP3.LUT R2, R2, 0xfffffff0, RZ, 0xc0, !PT ;  /* 0xfffffff002027812 */ /* 0x000fc800078ec0ff */
[----:B------:R-:W-:Y:S02]  /*0110*/  IADD3 R15, R3, -R2, RZ ;  /* 0x80000002030f7210 */ /* 0x000fe40007ffe0ff */
[----:B------:R-:W3:Y:S03]  /*0120*/  LDC.64 R2, c[0x0][0x218] ;  /* 0x00008600ff027b82 */ /* 0x000ee60000000a00 */
[----:B--2---:R-:W-:-:S05]  /*0130*/  IMAD.WIDE R6, R15, 0x4, R6 ;  /* 0x000000040f067825 */ /* 0x004fca00078e0206 */
[----:B------:R2:W2:Y:S01]  /*0140*/  LDG.E.EL R14, desc[UR4][R6.64] ;  /* 0x00000004060e7981 */ /* 0x0004a2000c2e1900 */
[----:B----4-:R-:W-:-:S04]  /*0150*/  IMAD.WIDE R4, R15, 0x4, R4 ;  /* 0x000000040f047825 */ /* 0x010fc800078e0204 */
[C---:B-----5:R-:W-:Y:S02]  /*0160*/  IMAD.WIDE R8, R15.reuse, 0x4, R8 ;  /* 0x000000040f087825 */ /* 0x060fe400078e0208 */
[----:B------:R-:W4:Y:S02]  /*0170*/  LDG.E.EL R5, desc[UR4][R4.64] ;  /* 0x0000000404057981 */ /* 0x000f24000c2e1900 */
[----:B---3--:R-:W-:Y:S02]  /*0180*/  IMAD.WIDE R2, R0, 0x4, R2 ;  /* 0x0000000400027825 */ /* 0x008fe400078e0202 */
[----:B------:R-:W3:Y:S02]  /*0190*/  LDG.E.EL R8, desc[UR4][R8.64] ;  /* 0x0000000408087981 */ /* 0x000ee4000c2e1900 */
[C---:B0-2---:R-:W-:Y:S02]  /*01a0*/  IMAD.WIDE R6, R15.reuse, 0x4, R10 ;  /* 0x000000040f067825 */ /* 0x045fe400078e020a */
[----:B------:R0:W4:Y:S04]  /*01b0*/  LDG.E R2, desc[UR4][R2.64] ;  /* 0x0000000402027981 */ /* 0x000128000c1e1900 */
[----:B------:R-:W3:Y:S01]  /*01c0*/  LDG.E.EL R7, desc[UR4][R6.64] ;  /* 0x0000000406077981 */ /* 0x000ee2000c2e1900 */
[----:B-1----:R-:W-:-:S06]  /*01d0*/  IMAD.WIDE R10, R15, 0x4, R12 ;  /* 0x000000040f0a7825 */ /* 0x002fcc00078e020c */
[----:B------:R-:W2:Y:S01]  /*01e0*/  LDG.E.EL R10, desc[UR4][R10.64] ;  /* 0x000000040a0a7981 */ /* 0x000ea2000c2e1900 */
[----:B0-----:R-:W-:Y:S01]  /*01f0*/  HFMA2.MMA R3, -RZ, RZ, 1.625, 0 ;  /* 0x3e800000ff037435 */ /* 0x001fe200000001ff */
[----:B------:R-:W-:-:S04]  /*0200*/  FADD R14, R14, 9.9999997473787516356e-06 ;  /* 0x3727c5ac0e0e7421 */ /* 0x000fc80000000000 */
[----:B------:R-:W0:Y:S02]  /*0210*/  MUFU.SQRT R12, R14 ;  /* 0x0000000e000c7308 */ /* 0x000e240000002000 */
[C---:B0-----:R-:W-:Y:S02]  /*0220*/  FSETP.GT.AND P0, PT, R12.reuse, 8.50705917302346158658e+37, PT ;  /* 0x7e8000000c00780b */ /* 0x041fe40003f04000 */
[----:B------:R-:W-:-:S11]  /*0230*/  FSETP.GEU.AND P1, PT, R12, 1.175494350822287508e-38, PT ;  /* 0x008000000c00780b */ /* 0x000fd60003f2e000 */
[----:B------:R-:W-:-:S04]  /*0240*/  @P0 FMUL R12, R12, 0.25 ;  /* 0x3e8000000c0c0820 */ /* 0x000fc80000400000 */
[----:B------:R-:W-:-:S06]  /*0250*/  @!P1 FMUL R12, R12, 16777216 ;  /* 0x4b8000000c0c9820 */ /* 0x000fcc0000400000 */
[----:B------:R-:W0:Y:S01]  /*0260*/  MUFU.RCP R12, R12 ;  /* 0x0000000c000c7308 */ /* 0x000e220000001000 */
[----:B------:R-:W-:Y:S01]  /*0270*/  FSEL R3, R3, 1, P0 ;  /* 0x3f80000003037808 */ /* 0x000fe20000000000 */
[----:B----4-:R-:W-:-:S04]  /*0280*/  FADD R5, R2, -R5 ;  /* 0x8000000502057221 */ /* 0x010fc80000000000 */
[----:B------:R-:W-:-:S04]  /*0290*/  @!P1 FMUL R3, R3, 16777216 ;  /* 0x4b80000003039820 */ /* 0x000fc80000400000 */
[----:B0-----:R-:W-:Y:S02]  /*02a0*/  FMUL R4, R12, R3 ;  /* 0x000000030c047220 */ /* 0x001fe40000400000 */
[----:B------:R-:W0:Y:S02]  /*02b0*/  LDC.64 R2, c[0x0][0x210] ;  /* 0x00008400ff027b82 */ /* 0x000e240000000a00 */
[----:B------:R-:W-:-:S04]  /*02c0*/  FMUL R4, R5, R4 ;  /* 0x0000000405047220 */ /* 0x000fc80000400000 */
[----:B---3--:R-:W-:-:S05]  /*02d0*/  FFMA R7, R8, R4, R7 ;  /* 0x0000000408077223 */ /* 0x008fca0000000007 */
[----:B------:R-:W-:Y:S01]  /*02e0*/  FSETP.GT.AND P0, PT, R7, RZ, PT ;  /* 0x000000ff0700720b */ /* 0x000fe20003f04000 */
[----:B0-----:R-:W-:-:S12]  /*02f0*/  IMAD.WIDE R2, R0, 0x4, R2 ;  /* 0x0000000400027825 */ /* 0x001fd800078e0202 */
[----:B--2---:R-:W-:-:S05]  /*0300*/  @!P0 FMUL R7, R10, R7 ;  /* 0x000000070a078220 */ /* 0x004fca0000400000 */
[----:B------:R-:W-:Y:S01]  /*0310*/  STG.E desc[UR4][R2.64], R7 ;  /* 0x0000000702007986 */ /* 0x000fe2000c101904 */
[----:B------:R-:W-:Y:S05]  /*0320*/  EXIT ;  /* 0x000000000000794d */ /* 0x000fea0003800000 */
.L_x_0:
[----:B------:R-:W-:-:S00]  /*0330*/  BRA `(.L_x_0) ;  /* 0xfffffffc00fc7947 */ /* 0x000fc0000383ffff */
[----:B------:R-:W-:-:S00]  /*0340*/  NOP ;  /* 0x0000000000007918 */ /* 0x000fc00000000000 */
        /* <DEDUP_REMOVED lines=11> */
.L_x_1:


//--------------------- .nv.global.init           --------------------------
	.section	.nv.global.init,"aw",@progbits
.nv.global.init:
	.type		_$_str,@object
	.size		_$_str,(_$_str_$_2 - _$_str)
_$_str:
        /*0000*/ 	.byte	0x5f, 0x5f, 0x43, 0x55, 0x44, 0x41, 0x5f, 0x46, 0x54, 0x5a, 0x00
	.type		_$_str_$_2,@object
	.size		_$_str_$_2,(.L_1 - _$_str_$_2)
_$_str_$_2:
        /*000b*/ 	.byte	0x5f, 0x5f, 0x43, 0x55, 0x44, 0x41, 0x5f, 0x50, 0x52, 0x45, 0x43, 0x5f, 0x53, 0x51, 0x52, 0x54
        /*001b*/ 	.byte	0x00
.L_1:


//--------------------- .nv.constant0.triton_poi_fused__native_batch_norm_legit_no_training__prelu_kernel_10 --------------------------
	.section	.nv.constant0.triton_poi_fused__native_batch_norm_legit_no_training__prelu_kernel_10,"a",@progbits
	.sectionflags	@""
	.align	4
.nv.constant0.triton_poi_fused__native_batch_norm_legit_no_training__prelu_kernel_10:
	.zero		588
